//
// Generated by NVIDIA NVVM Compiler
//
// Compiler Build ID: CL-36424714
// Cuda compilation tools, release 13.0, V13.0.88
// Based on NVVM 20.0.0
//

.version 9.0
.target sm_100
.address_size 64

	// .globl	matrixMulCpu

.visible .entry matrixMulCpu(
	.param .u64 .ptr .align 1 matrixMulCpu_param_0
)
{
	.reg .b32 	%r<3>;
	.reg .b64 	%rd<5>;

	ld.param.u64 	%rd1, [matrixMulCpu_param_0];
	cvta.to.global.u64 	%rd2, %rd1;
	// begin inline asm
	mov.u32 %r1, %smid;
	// end inline asm
	mov.u32 	%r2, %ctaid.z;
	mul.wide.u32 	%rd3, %r2, 4;
	add.s64 	%rd4, %rd2, %rd3;
	st.global.u32 	[%rd4], %r1;
	ret;

}


// ===== COMPILED SASS (sm_100) =====

	.target	sm_100

	.elftype	@"ET_EXEC"


//--------------------- .note.nv.tkinfo           --------------------------
	.section	.note.nv.tkinfo,"",@"SHT_NOTE"
	.sectionflags	@"SHF_NOTE_NV_TKINFO"
	.tkinfo
        /*0018*/ 	.word	0x00000002
        /*0030*/ 	.string	""
        /*0030*/ 	.string	"ptxas"
        /*0030*/ 	.string	"Cuda compilation tools, release 13.0, V13.0.88"
        /*0030*/ 	.string	"Build cuda_13.0.r13.0/compiler.36424714_0"
        /*0030*/ 	.string	"-arch sm_100 -m 64 "



//--------------------- .note.nv.cuinfo           --------------------------
	.section	.note.nv.cuinfo,"",@"SHT_NOTE"
	.sectionflags	@"SHF_NOTE_NV_CUINFO"
        /*0018*/ 	.short	0x0002
        /*001a*/ 	.short	0x0064
        /*001c*/ 	.short	0x0082
	.zero		2


//--------------------- .nv.info                  --------------------------
	.section	.nv.info,"",@"SHT_CUDA_INFO"
	.align	4


	//----- nvinfo : EIATTR_REGCOUNT
	.align		4
        /*0000*/ 	.byte	0x04, 0x2f
        /*0002*/ 	.short	(.L_1 - .L_0)
	.align		4
.L_0:
        /*0004*/ 	.word	index@(matrixMulCpu)
        /*0008*/ 	.word	0x0000000a


	//----- nvinfo : EIATTR_FRAME_SIZE
	.align		4
.L_1:
        /*000c*/ 	.byte	0x04, 0x11
        /*000e*/ 	.short	(.L_3 - .L_2)
	.align		4
.L_2:
        /*0010*/ 	.word	index@(matrixMulCpu)
        /*0014*/ 	.word	0x00000000


	//----- nvinfo : EIATTR_MIN_STACK_SIZE
	.align		4
.L_3:
        /*0018*/ 	.byte	0x04, 0x12
        /*001a*/ 	.short	(.L_5 - .L_4)
	.align		4
.L_4:
        /*001c*/ 	.word	index@(matrixMulCpu)
        /*0020*/ 	.word	0x00000000
.L_5:


//--------------------- .nv.compat                --------------------------
	.section	.nv.compat,"",@"SHT_CUDA_COMPAT_INFO"
	.align	4
        /*0000*/ 	.byte	0x02, 0x09, 0x00, 0x00, 0x02, 0x02, 0x01, 0x00, 0x02, 0x05, 0x05, 0x00, 0x03, 0x07, 0x01, 0x01
        /*0010*/ 	.byte	0x02, 0x03, 0x00, 0x00, 0x02, 0x06, 0x01, 0x00, 0x04, 0x0b, 0x08, 0x00, 0x09, 0x00, 0x00, 0x00
        /*0020*/ 	.byte	0x00, 0x00, 0x00, 0x00


//--------------------- .nv.info.matrixMulCpu     --------------------------
	.section	.nv.info.matrixMulCpu,"",@"SHT_CUDA_INFO"
	.sectionflags	@""
	.align	4


	//----- nvinfo : EIATTR_CUDA_API_VERSION
	.align		4
        /*0000*/ 	.byte	0x04, 0x37
        /*0002*/ 	.short	(.L_7 - .L_6)
.L_6:
        /*0004*/ 	.word	0x00000082


	//----- nvinfo : EIATTR_KPARAM_INFO
	.align		4
.L_7:
        /*0008*/ 	.byte	0x04, 0x17
        /*000a*/ 	.short	(.L_9 - .L_8)
.L_8:
        /*000c*/ 	.word	0x00000000
        /*0010*/ 	.short	0x0000
        /*0012*/ 	.short	0x0000
        /*0014*/ 	.byte	0x00, 0xf5, 0x21, 0x00


	//----- nvinfo : EIATTR_SPARSE_MMA_MASK
	.align		4
.L_9:
        /*0018*/ 	.byte	0x03, 0x50
        /*001a*/ 	.short	0x0000


	//----- nvinfo : EIATTR_MAXREG_COUNT
	.align		4
        /*001c*/ 	.byte	0x03, 0x1b
        /*001e*/ 	.short	0x00ff


	//----- nvinfo : EIATTR_MERCURY_ISA_VERSION
	.align		4
        /*0020*/ 	.byte	0x03, 0x5f
        /*0022*/ 	.short	0x0101


	//----- nvinfo : EIATTR_VRC_CTA_INIT_COUNT
	.align		4
        /*0024*/ 	.byte	0x02, 0x4a
	.zero		1
	.zero		1


	//----- nvinfo : EIATTR_EXIT_INSTR_OFFSETS
	.align		4
        /*0028*/ 	.byte	0x04, 0x1c
        /*002a*/ 	.short	(.L_11 - .L_10)


	//   ....[0]....
.L_10:
        /*002c*/ 	.word	0x00000070


	//----- nvinfo : EIATTR_CBANK_PARAM_SIZE
	.align		4
.L_11:
        /*0030*/ 	.byte	0x03, 0x19
        /*0032*/ 	.short	0x0008


	//----- nvinfo : EIATTR_PARAM_CBANK
	.align		4
        /*0034*/ 	.byte	0x04, 0x0a
        /*0036*/ 	.short	(.L_13 - .L_12)
	.align		4
.L_12:
        /*0038*/ 	.word	index@(.nv.constant0.matrixMulCpu)
        /*003c*/ 	.short	0x0380
        /*003e*/ 	.short	0x0008


	//----- nvinfo : EIATTR_SW_WAR
	.align		4
.L_13:
        /*0040*/ 	.byte	0x04, 0x36
        /*0042*/ 	.short	(.L_15 - .L_14)
.L_14:
        /*0044*/ 	.word	0x00000008
.L_15:


//--------------------- .nv.callgraph             --------------------------
	.section	.nv.callgraph,"",@"SHT_CUDA_CALLGRAPH"
	.align	4
	.sectionentsize	8
	.align		4
        /*0000*/ 	.word	0x00000000
	.align		4
        /*0004*/ 	.word	0xffffffff
	.align		4
        /*0008*/ 	.word	0x00000000
	.align		4
        /*000c*/ 	.word	0xfffffffe
	.align		4
        /*0010*/ 	.word	0x00000000
	.align		4
        /*0014*/ 	.word	0xfffffffd
	.align		4
        /*0018*/ 	.word	0x00000000
	.align		4
        /*001c*/ 	.word	0xfffffffc


//--------------------- .text.matrixMulCpu        --------------------------
	.section	.text.matrixMulCpu,"ax",@progbits
	.align	128
        .global         matrixMulCpu
        .type           matrixMulCpu,@function
        .size           matrixMulCpu,(.L_x_1 - matrixMulCpu)
        .other          matrixMulCpu,@"STO_CUDA_ENTRY STV_DEFAULT"
matrixMulCpu:
.text.matrixMulCpu:
[----:B------:R-:W-:Y:S01]  /*0000*/  LDC R1, c[0x0][0x37c] ;  /* 0x0000df00ff017b82 */ /* 0x000fe20000000800 */
[----:B------:R-:W0:Y:S07]  /*0010*/  S2R R7, SR_CTAID.Z ;  /* 0x0000000000077919 */ /* 0x000e2e0000002700 */
[----:B------:R-:W0:Y:S01]  /*0020*/  LDC.64 R2, c[0x0][0x380] ;  /* 0x0000e000ff027b82 */ /* 0x000e220000000a00 */
[----:B------:R-:W1:Y:S01]  /*0030*/  LDCU.64 UR4, c[0x0][0x358] ;  /* 0x00006b00ff0477ac */ /* 0x000e620008000a00 */
[----:B------:R-:W1:Y:S01]  /*0040*/  S2R R5, SR_VIRTUALSMID ;  /* 0x0000000000057919 */ /* 0x000e620000004300 */
[----:B0-----:R-:W-:-:S05]  /*0050*/  IMAD.WIDE.U32 R2, R7, 0x4, R2 ;  /* 0x0000000407027825 */ /* 0x001fca00078e0002 */
[----:B-1----:R-:W-:Y:S01]  /*0060*/  STG.E desc[UR4][R2.64], R5 ;  /* 0x0000000502007986 */ /* 0x002fe2000c101904 */
[----:B------:R-:W-:Y:S05]  /*0070*/  EXIT ;  /* 0x000000000000794d */ /* 0x000fea0003800000 */
.L_x_0:
[----:B------:R-:W-:-:S00]  /*0080*/  BRA `(.L_x_0) ;  /* 0xfffffffc00fc7947 */ /* 0x000fc0000383ffff */
[----:B------:R-:W-:-:S00]  /*0090*/  NOP ;  /* 0x0000000000007918 */ /* 0x000fc00000000000 */
        /* <DEDUP_REMOVED lines=14> */
.L_x_1:


//--------------------- .nv.shared.reserved.0     --------------------------
	.section	.nv.shared.reserved.0,"aw",@nobits
	.weak		__nv_reservedSMEM_offset_0_alias
	.size		__nv_reservedSMEM_offset_0_alias, 0, 64
	.other		__nv_reservedSMEM_offset_0_alias,@"STO_CUDA_RESERVED_SHARED STV_DEFAULT"
__nv_reservedSMEM_offset_0_alias:
	.zero		0
	.zero		64


//--------------------- .nv.constant0.matrixMulCpu --------------------------
	.section	.nv.constant0.matrixMulCpu,"a",@progbits
	.sectionflags	@""
	.align	4
.nv.constant0.matrixMulCpu:
	.zero		904


//--------------------- SYMBOLS --------------------------

	.type		.nv.reservedSmem.offset0,@object
	.size		.nv.reservedSmem.offset0,0x4
